//
// Generated by NVIDIA NVVM Compiler
//
// Compiler Build ID: CL-36424714
// Cuda compilation tools, release 13.0, V13.0.88
// Based on NVVM 20.0.0
//

.version 9.0
.target sm_100
.address_size 64

	// .globl	_Z14checkOutputGpuPiiPb

.visible .entry _Z14checkOutputGpuPiiPb(
	.param .u64 .ptr .align 1 _Z14checkOutputGpuPiiPb_param_0,
	.param .u32 _Z14checkOutputGpuPiiPb_param_1,
	.param .u64 .ptr .align 1 _Z14checkOutputGpuPiiPb_param_2
)
{
	.reg .pred 	%p<3>;
	.reg .b16 	%rs<2>;
	.reg .b32 	%r<9>;
	.reg .b64 	%rd<7>;

	ld.param.u64 	%rd1, [_Z14checkOutputGpuPiiPb_param_0];
	ld.param.u32 	%r2, [_Z14checkOutputGpuPiiPb_param_1];
	ld.param.u64 	%rd2, [_Z14checkOutputGpuPiiPb_param_2];
	mov.u32 	%r3, %ntid.x;
	mov.u32 	%r4, %ctaid.x;
	mov.u32 	%r5, %tid.x;
	mad.lo.s32 	%r1, %r3, %r4, %r5;
	add.s32 	%r6, %r2, -1;
	setp.ge.s32 	%p1, %r1, %r6;
	@%p1 bra 	$L__BB0_3;
	cvta.to.global.u64 	%rd3, %rd1;
	mul.wide.s32 	%rd4, %r1, 4;
	add.s64 	%rd5, %rd3, %rd4;
	ld.global.u32 	%r7, [%rd5];
	ld.global.u32 	%r8, [%rd5+4];
	setp.le.s32 	%p2, %r7, %r8;
	@%p2 bra 	$L__BB0_3;
	cvta.to.global.u64 	%rd6, %rd2;
	mov.b16 	%rs1, 0;
	st.global.u8 	[%rd6], %rs1;
$L__BB0_3:
	ret;

}
	// .globl	_Z9gpuBubblePii
.visible .entry _Z9gpuBubblePii(
	.param .u64 .ptr .align 1 _Z9gpuBubblePii_param_0,
	.param .u32 _Z9gpuBubblePii_param_1
)
{
	.reg .pred 	%p<19>;
	.reg .b32 	%r<47>;
	.reg .b64 	%rd<14>;

	ld.param.u64 	%rd4, [_Z9gpuBubblePii_param_0];
	ld.param.u32 	%r12, [_Z9gpuBubblePii_param_1];
	// begin inline asm
	mov.u32 %r13, %envreg2;
	// end inline asm
	cvt.u64.u32 	%rd5, %r13;
	// begin inline asm
	mov.u32 %r14, %envreg1;
	// end inline asm
	cvt.u64.u32 	%rd6, %r14;
	shl.b64 	%rd7, %rd6, 32;
	or.b64  	%rd1, %rd7, %rd5;
	setp.lt.s32 	%p3, %r12, 2;
	@%p3 bra 	$L__BB1_19;
	mov.u32 	%r16, %ctaid.x;
	mov.u32 	%r17, %tid.x;
	mov.u32 	%r18, %ntid.x;
	mad.lo.s32 	%r19, %r18, %r16, %r17;
	cvta.to.global.u64 	%rd8, %rd4;
	and.b32  	%r21, %r19, 1;
	setp.eq.b32 	%p4, %r21, 1;
	not.pred 	%p5, %p4;
	add.s32 	%r22, %r12, -1;
	setp.lt.s32 	%p6, %r19, %r22;
	and.pred  	%p1, %p5, %p6;
	mul.wide.s32 	%rd9, %r19, 4;
	add.s64 	%rd2, %rd8, %rd9;
	add.s64 	%rd3, %rd1, 4;
	mov.u32 	%r23, %tid.y;
	add.s32 	%r24, %r17, %r23;
	mov.u32 	%r25, %tid.z;
	or.b32  	%r1, %r24, %r25;
	mov.u32 	%r26, %nctaid.x;
	mov.u32 	%r27, %nctaid.y;
	mul.lo.s32 	%r28, %r26, %r27;
	mov.u32 	%r29, %nctaid.z;
	mul.lo.s32 	%r30, %r28, %r29;
	mov.u32 	%r31, %ctaid.y;
	add.s32 	%r32, %r16, %r31;
	mov.u32 	%r33, %ctaid.z;
	neg.s32 	%r34, %r33;
	setp.eq.s32 	%p7, %r32, %r34;
	sub.s32 	%r35, -2147483647, %r30;
	selp.b32 	%r2, %r35, 1, %p7;
	and.pred  	%p2, %p4, %p6;
	shr.u32 	%r36, %r12, 31;
	add.s32 	%r37, %r12, %r36;
	shr.s32 	%r3, %r37, 1;
	mov.b32 	%r46, 0;
	not.pred 	%p8, %p1;
	not.pred 	%p13, %p2;
$L__BB1_2:
	@%p8 bra 	$L__BB1_5;
	ld.global.u32 	%r5, [%rd2];
	ld.global.u32 	%r6, [%rd2+4];
	setp.le.s32 	%p9, %r5, %r6;
	@%p9 bra 	$L__BB1_5;
	st.global.u32 	[%rd2+4], %r5;
	st.global.u32 	[%rd2], %r6;
$L__BB1_5:
	setp.ne.s64 	%p10, %rd1, 0;
	@%p10 bra 	$L__BB1_7;
	// begin inline asm
	trap;
	// end inline asm
$L__BB1_7:
	setp.ne.s32 	%p11, %r1, 0;
	barrier.sync 	0;
	@%p11 bra 	$L__BB1_10;
	// begin inline asm
	atom.add.release.gpu.u32 %r38,[%rd3],%r2;
	// end inline asm
$L__BB1_9:
	// begin inline asm
	ld.acquire.gpu.u32 %r40,[%rd3];
	// end inline asm
	xor.b32  	%r41, %r40, %r38;
	setp.gt.s32 	%p12, %r41, -1;
	@%p12 bra 	$L__BB1_9;
$L__BB1_10:
	barrier.sync 	0;
	@%p13 bra 	$L__BB1_13;
	ld.global.u32 	%r8, [%rd2];
	ld.global.u32 	%r9, [%rd2+4];
	setp.le.s32 	%p14, %r8, %r9;
	@%p14 bra 	$L__BB1_13;
	st.global.u32 	[%rd2+4], %r8;
	st.global.u32 	[%rd2], %r9;
$L__BB1_13:
	setp.ne.s64 	%p15, %rd1, 0;
	@%p15 bra 	$L__BB1_15;
	// begin inline asm
	trap;
	// end inline asm
$L__BB1_15:
	setp.ne.s32 	%p16, %r1, 0;
	barrier.sync 	0;
	@%p16 bra 	$L__BB1_18;
	// begin inline asm
	atom.add.release.gpu.u32 %r42,[%rd3],%r2;
	// end inline asm
$L__BB1_17:
	// begin inline asm
	ld.acquire.gpu.u32 %r44,[%rd3];
	// end inline asm
	xor.b32  	%r45, %r44, %r42;
	setp.gt.s32 	%p17, %r45, -1;
	@%p17 bra 	$L__BB1_17;
$L__BB1_18:
	barrier.sync 	0;
	add.s32 	%r46, %r46, 1;
	setp.ne.s32 	%p18, %r46, %r3;
	@%p18 bra 	$L__BB1_2;
$L__BB1_19:
	ret;

}


// ===== COMPILED SASS (sm_100) =====

	.target	sm_100

	.elftype	@"ET_EXEC"


//--------------------- .note.nv.tkinfo           --------------------------
	.section	.note.nv.tkinfo,"",@"SHT_NOTE"
	.sectionflags	@"SHF_NOTE_NV_TKINFO"
	.tkinfo
        /*0018*/ 	.word	0x00000002
        /*0030*/ 	.string	""
        /*0030*/ 	.string	"ptxas"
        /*0030*/ 	.string	"Cuda compilation tools, release 13.0, V13.0.88"
        /*0030*/ 	.string	"Build cuda_13.0.r13.0/compiler.36424714_0"
        /*0030*/ 	.string	"-arch sm_100 -m 64 "



//--------------------- .note.nv.cuinfo           --------------------------
	.section	.note.nv.cuinfo,"",@"SHT_NOTE"
	.sectionflags	@"SHF_NOTE_NV_CUINFO"
        /*0018*/ 	.short	0x0002
        /*001a*/ 	.short	0x0064
        /*001c*/ 	.short	0x0082
	.zero		2


//--------------------- .nv.info                  --------------------------
	.section	.nv.info,"",@"SHT_CUDA_INFO"
	.align	4


	//----- nvinfo : EIATTR_REGCOUNT
	.align		4
        /*0000*/ 	.byte	0x04, 0x2f
        /*0002*/ 	.short	(.L_1 - .L_0)
	.align		4
.L_0:
        /*0004*/ 	.word	index@(_Z14checkOutputGpuPiiPb)
        /*0008*/ 	.word	0x00000008


	//----- nvinfo : EIATTR_FRAME_SIZE
	.align		4
.L_1:
        /*000c*/ 	.byte	0x04, 0x11
        /*000e*/ 	.short	(.L_3 - .L_2)
	.align		4
.L_2:
        /*0010*/ 	.word	index@(_Z14checkOutputGpuPiiPb)
        /*0014*/ 	.word	0x00000000


	//----- nvinfo : EIATTR_REGCOUNT
	.align		4
.L_3:
        /*0018*/ 	.byte	0x04, 0x2f
        /*001a*/ 	.short	(.L_5 - .L_4)
	.align		4
.L_4:
        /*001c*/ 	.word	index@(_Z9gpuBubblePii)
        /*0020*/ 	.word	0x0000000e


	//----- nvinfo : EIATTR_FRAME_SIZE
	.align		4
.L_5:
        /*0024*/ 	.byte	0x04, 0x11
        /*0026*/ 	.short	(.L_7 - .L_6)
	.align		4
.L_6:
        /*0028*/ 	.word	index@(_Z9gpuBubblePii)
        /*002c*/ 	.word	0x00000000


	//----- nvinfo : EIATTR_MIN_STACK_SIZE
	.align		4
.L_7:
        /*0030*/ 	.byte	0x04, 0x12
        /*0032*/ 	.short	(.L_9 - .L_8)
	.align		4
.L_8:
        /*0034*/ 	.word	index@(_Z9gpuBubblePii)
        /*0038*/ 	.word	0x00000000


	//----- nvinfo : EIATTR_MIN_STACK_SIZE
	.align		4
.L_9:
        /*003c*/ 	.byte	0x04, 0x12
        /*003e*/ 	.short	(.L_11 - .L_10)
	.align		4
.L_10:
        /*0040*/ 	.word	index@(_Z14checkOutputGpuPiiPb)
        /*0044*/ 	.word	0x00000000
.L_11:


//--------------------- .nv.compat                --------------------------
	.section	.nv.compat,"",@"SHT_CUDA_COMPAT_INFO"
	.align	4
        /*0000*/ 	.byte	0x02, 0x09, 0x00, 0x00, 0x02, 0x02, 0x01, 0x00, 0x02, 0x05, 0x05, 0x00, 0x03, 0x07, 0x01, 0x01
        /*0010*/ 	.byte	0x02, 0x03, 0x00, 0x00, 0x02, 0x06, 0x01, 0x00, 0x04, 0x0b, 0x08, 0x00, 0x09, 0x00, 0x00, 0x00
        /*0020*/ 	.byte	0x00, 0x00, 0x00, 0x00


//--------------------- .nv.info._Z9gpuBubblePii  --------------------------
	.section	.nv.info._Z9gpuBubblePii,"",@"SHT_CUDA_INFO"
	.sectionflags	@""
	.align	4


	//----- nvinfo : EIATTR_CUDA_API_VERSION
	.align		4
        /*0000*/ 	.byte	0x04, 0x37
        /*0002*/ 	.short	(.L_13 - .L_12)
.L_12:
        /*0004*/ 	.word	0x00000082


	//----- nvinfo : EIATTR_KPARAM_INFO
	.align		4
.L_13:
        /*0008*/ 	.byte	0x04, 0x17
        /*000a*/ 	.short	(.L_15 - .L_14)
.L_14:
        /*000c*/ 	.word	0x00000000
        /*0010*/ 	.short	0x0001
        /*0012*/ 	.short	0x0008
        /*0014*/ 	.byte	0x00, 0xf0, 0x11, 0x00


	//----- nvinfo : EIATTR_KPARAM_INFO
	.align		4
.L_15:
        /*0018*/ 	.byte	0x04, 0x17
        /*001a*/ 	.short	(.L_17 - .L_16)
.L_16:
        /*001c*/ 	.word	0x00000000
        /*0020*/ 	.short	0x0000
        /*0022*/ 	.short	0x0000
        /*0024*/ 	.byte	0x00, 0xf5, 0x21, 0x00


	//----- nvinfo : EIATTR_SPARSE_MMA_MASK
	.align		4
.L_17:
        /*0028*/ 	.byte	0x03, 0x50
        /*002a*/ 	.short	0x0000


	//----- nvinfo : EIATTR_MAXREG_COUNT
	.align		4
        /*002c*/ 	.byte	0x03, 0x1b
        /*002e*/ 	.short	0x00ff


	//----- nvinfo : EIATTR_NUM_BARRIERS
	.align		4
        /*0030*/ 	.byte	0x02, 0x4c
        /*0032*/ 	.byte	0x01
	.zero		1


	//----- nvinfo : EIATTR_MERCURY_ISA_VERSION
	.align		4
        /*0034*/ 	.byte	0x03, 0x5f
        /*0036*/ 	.short	0x0101


	//----- nvinfo : EIATTR_INT_WARP_WIDE_INSTR_OFFSETS
	.align		4
        /*0038*/ 	.byte	0x04, 0x31
        /*003a*/ 	.short	(.L_19 - .L_18)


	//   ....[0]....
.L_18:
        /*003c*/ 	.word	0x000003f0


	//   ....[1]....
        /*0040*/ 	.word	0x000004b0


	//   ....[2]....
        /*0044*/ 	.word	0x00000650


	//   ....[3]....
        /*0048*/ 	.word	0x00000710


	//----- nvinfo : EIATTR_COOP_GROUP_MASK_REGIDS
	.align		4
.L_19:
        /*004c*/ 	.byte	0x04, 0x29
        /*004e*/ 	.short	(.L_21 - .L_20)


	//   ....[0]....
.L_20:
        /*0050*/ 	.word	0xffffffff


	//   ....[1]....
        /*0054*/ 	.word	0xffffffff


	//   ....[2]....
        /*0058*/ 	.word	0xffffffff


	//   ....[3]....
        /*005c*/ 	.word	0xffffffff


	//   ....[4]....
        /*0060*/ 	.word	0x05000008


	//   ....[5]....
        /*0064*/ 	.word	0x05000008


	//   ....[6]....
        /*0068*/ 	.word	0x05000008


	//   ....[7]....
        /*006c*/ 	.word	0x05000008


	//----- nvinfo : EIATTR_COOP_GROUP_INSTR_OFFSETS
	.align		4
.L_21:
        /*0070*/ 	.byte	0x04, 0x28
        /*0072*/ 	.short	(.L_23 - .L_22)


	//   ....[0]....
.L_22:
        /*0074*/ 	.word	0x000003b0


	//   ....[1]....
        /*0078*/ 	.word	0x00000560


	//   ....[2]....
        /*007c*/ 	.word	0x00000610


	//   ....[3]....
        /*0080*/ 	.word	0x000007c0


	//   ....[4]....
        /*0084*/ 	.word	0x00000890


	//   ....[5]....
        /*0088*/ 	.word	0x00000950


	//   ....[6]....
        /*008c*/ 	.word	0x00000a10


	//   ....[7]....
        /*0090*/ 	.word	0x00000ad0


	//----- nvinfo : EIATTR_VRC_CTA_INIT_COUNT
	.align		4
.L_23:
        /*0094*/ 	.byte	0x02, 0x4a
	.zero		1
	.zero		1


	//----- nvinfo : EIATTR_EXIT_INSTR_OFFSETS
	.align		4
        /*0098*/ 	.byte	0x04, 0x1c
        /*009a*/ 	.short	(.L_25 - .L_24)


	//   ....[0]....
.L_24:
        /*009c*/ 	.word	0x00000030


	//   ....[1]....
        /*00a0*/ 	.word	0x00000800


	//----- nvinfo : EIATTR_CRS_STACK_SIZE
	.align		4
.L_25:
        /*00a4*/ 	.byte	0x04, 0x1e
        /*00a6*/ 	.short	(.L_27 - .L_26)
.L_26:
        /*00a8*/ 	.word	0x00000000


	//----- nvinfo : EIATTR_CBANK_PARAM_SIZE
	.align		4
.L_27:
        /*00ac*/ 	.byte	0x03, 0x19
        /*00ae*/ 	.short	0x000c


	//----- nvinfo : EIATTR_PARAM_CBANK
	.align		4
        /*00b0*/ 	.byte	0x04, 0x0a
        /*00b2*/ 	.short	(.L_29 - .L_28)
	.align		4
.L_28:
        /*00b4*/ 	.word	index@(.nv.constant0._Z9gpuBubblePii)
        /*00b8*/ 	.short	0x0380
        /*00ba*/ 	.short	0x000c


	//----- nvinfo : EIATTR_SW_WAR
	.align		4
.L_29:
        /*00bc*/ 	.byte	0x04, 0x36
        /*00be*/ 	.short	(.L_31 - .L_30)
.L_30:
        /*00c0*/ 	.word	0x00000008
.L_31:


//--------------------- .nv.info._Z14checkOutputGpuPiiPb --------------------------
	.section	.nv.info._Z14checkOutputGpuPiiPb,"",@"SHT_CUDA_INFO"
	.sectionflags	@""
	.align	4


	//----- nvinfo : EIATTR_CUDA_API_VERSION
	.align		4
        /*0000*/ 	.byte	0x04, 0x37
        /*0002*/ 	.short	(.L_33 - .L_32)
.L_32:
        /*0004*/ 	.word	0x00000082


	//----- nvinfo : EIATTR_KPARAM_INFO
	.align		4
.L_33:
        /*0008*/ 	.byte	0x04, 0x17
        /*000a*/ 	.short	(.L_35 - .L_34)
.L_34:
        /*000c*/ 	.word	0x00000000
        /*0010*/ 	.short	0x0002
        /*0012*/ 	.short	0x0010
        /*0014*/ 	.byte	0x00, 0xf5, 0x21, 0x00


	//----- nvinfo : EIATTR_KPARAM_INFO
	.align		4
.L_35:
        /*0018*/ 	.byte	0x04, 0x17
        /*001a*/ 	.short	(.L_37 - .L_36)
.L_36:
        /*001c*/ 	.word	0x00000000
        /*0020*/ 	.short	0x0001
        /*0022*/ 	.short	0x0008
        /*0024*/ 	.byte	0x00, 0xf0, 0x11, 0x00


	//----- nvinfo : EIATTR_KPARAM_INFO
	.align		4
.L_37:
        /*0028*/ 	.byte	0x04, 0x17
        /*002a*/ 	.short	(.L_39 - .L_38)
.L_38:
        /*002c*/ 	.word	0x00000000
        /*0030*/ 	.short	0x0000
        /*0032*/ 	.short	0x0000
        /*0034*/ 	.byte	0x00, 0xf5, 0x21, 0x00


	//----- nvinfo : EIATTR_SPARSE_MMA_MASK
	.align		4
.L_39:
        /*0038*/ 	.byte	0x03, 0x50
        /*003a*/ 	.short	0x0000


	//----- nvinfo : EIATTR_MAXREG_COUNT
	.align		4
        /*003c*/ 	.byte	0x03, 0x1b
        /*003e*/ 	.short	0x00ff


	//----- nvinfo : EIATTR_MERCURY_ISA_VERSION
	.align		4
        /*0040*/ 	.byte	0x03, 0x5f
        /*0042*/ 	.short	0x0101


	//----- nvinfo : EIATTR_VRC_CTA_INIT_COUNT
	.align		4
        /*0044*/ 	.byte	0x02, 0x4a
	.zero		1
	.zero		1


	//----- nvinfo : EIATTR_EXIT_INSTR_OFFSETS
	.align		4
        /*0048*/ 	.byte	0x04, 0x1c
        /*004a*/ 	.short	(.L_41 - .L_40)


	//   ....[0]....
.L_40:
        /*004c*/ 	.word	0x00000080


	//   ....[1]....
        /*0050*/ 	.word	0x000000f0


	//   ....[2]....
        /*0054*/ 	.word	0x00000120


	//----- nvinfo : EIATTR_CBANK_PARAM_SIZE
	.align		4
.L_41:
        /*0058*/ 	.byte	0x03, 0x19
        /*005a*/ 	.short	0x0018


	//----- nvinfo : EIATTR_PARAM_CBANK
	.align		4
        /*005c*/ 	.byte	0x04, 0x0a
        /*005e*/ 	.short	(.L_43 - .L_42)
	.align		4
.L_42:
        /*0060*/ 	.word	index@(.nv.constant0._Z14checkOutputGpuPiiPb)
        /*0064*/ 	.short	0x0380
        /*0066*/ 	.short	0x0018


	//----- nvinfo : EIATTR_SW_WAR
	.align		4
.L_43:
        /*0068*/ 	.byte	0x04, 0x36
        /*006a*/ 	.short	(.L_45 - .L_44)
.L_44:
        /*006c*/ 	.word	0x00000008
.L_45:


//--------------------- .nv.callgraph             --------------------------
	.section	.nv.callgraph,"",@"SHT_CUDA_CALLGRAPH"
	.align	4
	.sectionentsize	8
	.align		4
        /*0000*/ 	.word	0x00000000
	.align		4
        /*0004*/ 	.word	0xffffffff
	.align		4
        /*0008*/ 	.word	0x00000000
	.align		4
        /*000c*/ 	.word	0xfffffffe
	.align		4
        /*0010*/ 	.word	0x00000000
	.align		4
        /*0014*/ 	.word	0xfffffffd
	.align		4
        /*0018*/ 	.word	0x00000000
	.align		4
        /*001c*/ 	.word	0xfffffffc


//--------------------- .text._Z9gpuBubblePii     --------------------------
	.section	.text._Z9gpuBubblePii,"ax",@progbits
	.align	128
        .global         _Z9gpuBubblePii
        .type           _Z9gpuBubblePii,@function
        .size           _Z9gpuBubblePii,(.L_x_30 - _Z9gpuBubblePii)
        .other          _Z9gpuBubblePii,@"STO_CUDA_ENTRY STV_DEFAULT"
_Z9gpuBubblePii:
.text._Z9gpuBubblePii:
[----:B------:R-:W-:Y:S08]  /*0000*/  LDC R1, c[0x0][0x37c] ;  /* 0x0000df00ff017b82 */ /* 0x000ff00000000800 */
[----:B------:R-:W0:Y:S02]  /*0010*/  LDC R6, c[0x0][0x388] ;  /* 0x0000e200ff067b82 */ /* 0x000e240000000800 */
[----:B0-----:R-:W-:-:S13]  /*0020*/  ISETP.GE.AND P0, PT, R6, 0x2, PT ;  /* 0x000000020600780c */ /* 0x001fda0003f06270 */
[----:B------:R-:W-:Y:S05]  /*0030*/  @!P0 EXIT ;  /* 0x000000000000894d */ /* 0x000fea0003800000 */
[----:B------:R-:W0:Y:S01]  /*0040*/  S2R R4, SR_TID.X ;  /* 0x0000000000047919 */ /* 0x000e220000002100 */
[----:B------:R-:W0:Y:S01]  /*0050*/  S2UR UR4, SR_CTAID.X ;  /* 0x00000000000479c3 */ /* 0x000e220000002500 */
[----:B------:R-:W-:-:S05]  /*0060*/  CS2R.32 R9, SR_CgaSize ;  /* 0x0000000000097805 */ /* 0x000fca0000008a00 */
[----:B------:R-:W-:-:S05]  /*0070*/  IMAD R9, R9, -0xa0, RZ ;  /* 0xffffff6009097824 */ /* 0x000fca00078e02ff */
[----:B------:R-:W-:-:S14]  /*0080*/  R2UR UR10, R9 ;  /* 0x00000000090a72ca */ /* 0x000fdc00000e0000 */
[----:B------:R-:W1:Y:S01]  /*0090*/  LDCU UR10, c[0x0][UR10+0x258] ;  /* 0x00004b000a0a77ac */ /* 0x000e620008000800 */
[----:B------:R-:W-:Y:S01]  /*00a0*/  VIADD R0, R6, 0xffffffff ;  /* 0xffffffff06007836 */ /* 0x000fe20000000000 */
[----:B------:R-:W2:Y:S01]  /*00b0*/  S2R R7, SR_TID.Y ;  /* 0x0000000000077919 */ /* 0x000ea20000002200 */
[----:B------:R-:W-:-:S05]  /*00c0*/  CS2R.32 R9, SR_CgaSize ;  /* 0x0000000000097805 */ /* 0x000fca0000008a00 */
[----:B------:R-:W-:-:S05]  /*00d0*/  IMAD R9, R9, -0xa0, RZ ;  /* 0xffffff6009097824 */ /* 0x000fca00078e02ff */
[----:B------:R-:W-:-:S14]  /*00e0*/  R2UR UR11, R9 ;  /* 0x00000000090b72ca */ /* 0x000fdc00000e0000 */
[----:B------:R-:W3:Y:S01]  /*00f0*/  LDCU UR11, c[0x0][UR11+0x254] ;  /* 0x00004a800b0b77ac */ /* 0x000ee20008000800 */
[----:B------:R-:W4:Y:S01]  /*0100*/  S2R R9, SR_TID.Z ;  /* 0x0000000000097919 */ /* 0x000f220000002300 */
[----:B------:R-:W0:Y:S01]  /*0110*/  LDC R5, c[0x0][0x360] ;  /* 0x0000d800ff057b82 */ /* 0x000e220000000800 */
[----:B------:R-:W5:Y:S01]  /*0120*/  LDCU UR5, c[0x0][0x370] ;  /* 0x00006e00ff0577ac */ /* 0x000f620008000800 */
[----:B------:R-:W1:Y:S06]  /*0130*/  LDCU UR6, c[0x0][0x374] ;  /* 0x00006e80ff0677ac */ /* 0x000e6c0008000800 */
[----:B------:R-:W3:Y:S01]  /*0140*/  S2UR UR9, SR_CTAID.Z ;  /* 0x00000000000979c3 */ /* 0x000ee20000002700 */
[----:B------:R-:W4:Y:S01]  /*0150*/  LDCU UR7, c[0x0][0x378] ;  /* 0x00006f00ff0777ac */ /* 0x000f220008000800 */
[----:B------:R-:W0:Y:S06]  /*0160*/  LDCU.64 UR12, c[0x0][0x358] ;  /* 0x00006b00ff0c77ac */ /* 0x000e2c0008000a00 */
[----:B------:R-:W4:Y:S01]  /*0170*/  S2UR UR8, SR_CTAID.Y ;  /* 0x00000000000879c3 */ /* 0x000f220000002600 */
[----:B-----5:R-:W-:-:S04]  /*0180*/  UIADD3 UR5, UPT, UPT, URZ, -UR5, URZ ;  /* 0x80000005ff057290 */ /* 0x020fc8000fffe0ff */
[----:B-1----:R-:W-:-:S03]  /*0190*/  UIMAD UR6, UR5, UR6, URZ ;  /* 0x00000006050672a4 */ /* 0x002fc6000f8e02ff */
[----:B------:R-:W1:Y:S01]  /*01a0*/  LDC.64 R2, c[0x0][0x380] ;  /* 0x0000e000ff027b82 */ /* 0x000e620000000a00 */
[----:B0-----:R-:W-:Y:S02]  /*01b0*/  IMAD R5, R5, UR4, R4 ;  /* 0x0000000405057c24 */ /* 0x001fe4000f8e0204 */
[----:B--2---:R-:W-:-:S03]  /*01c0*/  IMAD.IADD R4, R4, 0x1, R7 ;  /* 0x0000000104047824 */ /* 0x004fc600078e0207 */
[C---:B------:R-:W-:Y:S02]  /*01d0*/  ISETP.GE.AND P0, PT, R5.reuse, R0, PT ;  /* 0x000000000500720c */ /* 0x040fe40003f06270 */
[----:B------:R-:W-:Y:S01]  /*01e0*/  LOP3.LUT R7, R5, 0x1, RZ, 0xc0, !PT ;  /* 0x0000000105077812 */ /* 0x000fe200078ec0ff */
[----:B---3--:R-:W-:Y:S01]  /*01f0*/  UIADD3 UR9, UPT, UPT, -UR9, URZ, URZ ;  /* 0x000000ff09097290 */ /* 0x008fe2000fffe1ff */
[----:B----4-:R-:W-:Y:S01]  /*0200*/  LOP3.LUT R0, R4, R9, RZ, 0xfc, !PT ;  /* 0x0000000904007212 */ /* 0x010fe200078efcff */
[----:B------:R-:W-:Y:S01]  /*0210*/  IMAD.U32 R4, RZ, RZ, UR10 ;  /* 0x0000000aff047e24 */ /* 0x000fe2000f8e00ff */
[C---:B------:R-:W-:Y:S02]  /*0220*/  ISETP.NE.U32.AND P1, PT, R7.reuse, 0x1, !P0 ;  /* 0x000000010700780c */ /* 0x040fe40004725070 */
[----:B------:R-:W-:Y:S01]  /*0230*/  ISETP.EQ.U32.AND P0, PT, R7, 0x1, !P0 ;  /* 0x000000010700780c */ /* 0x000fe20004702070 */
[----:B------:R-:W-:Y:S01]  /*0240*/  UIADD3 UR4, UPT, UPT, UR4, UR8, URZ ;  /* 0x0000000804047290 */ /* 0x000fe2000fffe0ff */
[----:B------:R-:W-:Y:S01]  /*0250*/  LEA.HI R7, R6, R6, RZ, 0x1 ;  /* 0x0000000606077211 */ /* 0x000fe200078f08ff */
[----:B------:R-:W-:-:S02]  /*0260*/  IMAD.MOV.U32 R6, RZ, RZ, RZ ;  /* 0x000000ffff067224 */ /* 0x000fc400078e00ff */
[----:B------:R-:W-:Y:S01]  /*0270*/  UISETP.NE.AND UP0, UPT, UR4, UR9, UPT ;  /* 0x000000090400728c */ /* 0x000fe2000bf05270 */
[----:B------:R-:W-:Y:S01]  /*0280*/  SHF.R.S32.HI R7, RZ, 0x1, R7 ;  /* 0x00000001ff077819 */ /* 0x000fe20000011407 */
[----:B------:R-:W-:Y:S01]  /*0290*/  UIMAD UR4, UR7, UR6, -0x7fffffff ;  /* 0x80000001070474a4 */ /* 0x000fe2000f8e0206 */
[----:B-1----:R-:W-:-:S03]  /*02a0*/  IMAD.WIDE R2, R5, 0x4, R2 ;  /* 0x0000000405027825 */ /* 0x002fc600078e0202 */
[----:B------:R-:W-:Y:S01]  /*02b0*/  USEL UR4, UR4, 0x1, !UP0 ;  /* 0x0000000104047887 */ /* 0x000fe2000c000000 */
[----:B------:R-:W-:-:S11]  /*02c0*/  IMAD.U32 R5, RZ, RZ, UR11 ;  /* 0x0000000bff057e24 */ /* 0x000fd6000f8e00ff */
.L_x_15:
[----:B------:R-:W-:Y:S04]  /*02d0*/  BSSY.RECONVERGENT B0, `(.L_x_0) ;  /* 0x0000007000007945 */ /* 0x000fe80003800200 */
[----:B01----:R-:W-:Y:S05]  /*02e0*/  @!P1 BRA `(.L_x_1) ;  /* 0x0000000000149947 */ /* 0x003fea0003800000 */
[----:B------:R-:W2:Y:S04]  /*02f0*/  LDG.E R9, desc[UR12][R2.64] ;  /* 0x0000000c02097981 */ /* 0x000ea8000c1e1900 */
[----:B------:R-:W2:Y:S02]  /*0300*/  LDG.E R8, desc[UR12][R2.64+0x4] ;  /* 0x0000040c02087981 */ /* 0x000ea4000c1e1900 */
[----:B--2---:R-:W-:-:S13]  /*0310*/  ISETP.GT.AND P2, PT, R9, R8, PT ;  /* 0x000000080900720c */ /* 0x004fda0003f44270 */
[----:B------:R0:W-:Y:S04]  /*0320*/  @P2 STG.E desc[UR12][R2.64+0x4], R9 ;  /* 0x0000040902002986 */ /* 0x0001e8000c10190c */
[----:B------:R0:W-:Y:S02]  /*0330*/  @P2 STG.E desc[UR12][R2.64], R8 ;  /* 0x0000000802002986 */ /* 0x0001e4000c10190c */
.L_x_1:
[----:B------:R-:W-:Y:S05]  /*0340*/  BSYNC.RECONVERGENT B0 ;  /* 0x0000000000007941 */ /* 0x000fea0003800200 */
.L_x_0:
[----:B------:R-:W-:-:S04]  /*0350*/  UISETP.NE.U32.AND UP0, UPT, UR10, URZ, UPT ;  /* 0x000000ff0a00728c */ /* 0x000fc8000bf05070 */
[----:B------:R-:W-:-:S09]  /*0360*/  UISETP.NE.AND.EX UP0, UPT, UR11, URZ, UPT, UP0 ;  /* 0x000000ff0b00728c */ /* 0x000fd2000bf05300 */
[----:B------:R-:W-:Y:S05]  /*0370*/  BRA.U !UP0, `(.L_x_2) ;  /* 0x0000000508247547 */ /* 0x000fea000b800000 */
[----:B------:R-:W-:Y:S01]  /*0380*/  UMOV UR5, 0xffffffff ;  /* 0xffffffff00057882 */ /* 0x000fe20000000000 */
[----:B------:R-:W-:Y:S02]  /*0390*/  ISETP.NE.AND P2, PT, R0, RZ, PT ;  /* 0x000000ff0000720c */ /* 0x000fe40003f45270 */
[----:B------:R-:W-:Y:S11]  /*03a0*/  BRA.DIV UR5, `(.L_x_3) ;  /* 0x00000006051c7947 */ /* 0x000ff6000b800000 */
[----:B------:R-:W-:Y:S06]  /*03b0*/  BAR.SYNC.DEFER_BLOCKING 0x0 ;  /* 0x0000000000007b1d */ /* 0x000fec0000010000 */
.L_x_18:
[----:B------:R-:W-:Y:S04]  /*03c0*/  BSSY B0, `(.L_x_4) ;  /* 0x0000017000007945 */ /* 0x000fe80003800000 */
[----:B------:R-:W-:Y:S05]  /*03d0*/  @P2 BRA `(.L_x_5) ;  /* 0x0000000000542947 */ /* 0x000fea0003800000 */
[----:B0-----:R-:W0:Y:S01]  /*03e0*/  S2R R9, SR_LANEID ;  /* 0x0000000000097919 */ /* 0x001e220000000000 */
[----:B------:R-:W-:Y:S02]  /*03f0*/  VOTEU.ANY UR5, UPT, PT ;  /* 0x0000000000057886 */ /* 0x000fe400038e0100 */
[----:B------:R-:W0:Y:S08]  /*0400*/  FLO.U32 R10, UR5 ;  /* 0x00000005000a7d00 */ /* 0x000e3000080e0000 */
[----:B------:R-:W1:Y:S01]  /*0410*/  POPC R8, UR5 ;  /* 0x0000000500087d09 */ /* 0x000e620008000000 */
[----:B0-----:R-:W-:Y:S01]  /*0420*/  ISETP.EQ.U32.AND P3, PT, R10, R9, PT ;  /* 0x000000090a00720c */ /* 0x001fe20003f62070 */
[----:B-1----:R-:W-:-:S12]  /*0430*/  IMAD R9, R8, UR4, RZ ;  /* 0x0000000408097c24 */ /* 0x002fd8000f8e02ff */
[----:B------:R-:W-:Y:S06]  /*0440*/  @P3 MEMBAR.ALL.GPU ;  /* 0x0000000000003992 */ /* 0x000fec000000a000 */
[----:B------:R-:W-:-:S00]  /*0450*/  @P3 ERRBAR ;  /* 0x00000000000039ab */ /* 0x000fc00000000000 */
[----:B------:R-:W-:Y:S06]  /*0460*/  @P3 CGAERRBAR ;  /* 0x00000000000035ab */ /* 0x000fec0000000000 */
[----:B------:R-:W2:Y:S01]  /*0470*/  @P3 ATOM.E.ADD.STRONG.GPU PT, R9, desc[UR12][R4.64+0x4], R9 ;  /* 0x800004090409398a */ /* 0x000ea200081ef10c */
[----:B------:R-:W0:Y:S02]  /*0480*/  S2R R11, SR_LTMASK ;  /* 0x00000000000b7919 */ /* 0x000e240000003900 */
[----:B0-----:R-:W-:-:S06]  /*0490*/  LOP3.LUT R11, R11, UR5, RZ, 0xc0, !PT ;  /* 0x000000050b0b7c12 */ /* 0x001fcc000f8ec0ff */
[----:B------:R-:W0:Y:S01]  /*04a0*/  POPC R11, R11 ;  /* 0x0000000b000b7309 */ /* 0x000e220000000000 */
[----:B--2---:R-:W0:Y:S02]  /*04b0*/  SHFL.IDX PT, R8, R9, R10, 0x1f ;  /* 0x00001f0a09087589 */ /* 0x004e2400000e0000 */
[----:B0-----:R-:W-:-:S07]  /*04c0*/  IMAD R8, R11, UR4, R8 ;  /* 0x000000040b087c24 */ /* 0x001fce000f8e0208 */
.L_x_6:
[----:B------:R-:W2:Y:S04]  /*04d0*/  LD.E.STRONG.GPU R9, desc[UR12][R4.64+0x4] ;  /* 0x0000040c04097980 */ /* 0x000ea8000c10f900 */
[----:B--2---:R-:W-:Y:S01]  /*04e0*/  CCTL.IVALL ;  /* 0x00000000ff00798f */ /* 0x004fe20002000000 */
[----:B------:R-:W-:Y:S05]  /*04f0*/  YIELD ;  /* 0x0000000000007946 */ /* 0x000fea0003800000 */
[----:B------:R-:W-:-:S04]  /*0500*/  LOP3.LUT R9, R9, R8, RZ, 0x3c, !PT ;  /* 0x0000000809097212 */ /* 0x000fc800078e3cff */
[----:B------:R-:W-:-:S13]  /*0510*/  ISETP.GT.AND P3, PT, R9, -0x1, PT ;  /* 0xffffffff0900780c */ /* 0x000fda0003f64270 */
[----:B------:R-:W-:Y:S05]  /*0520*/  @P3 BRA `(.L_x_6) ;  /* 0xfffffffc00e83947 */ /* 0x000fea000383ffff */
.L_x_5:
[----:B------:R-:W-:Y:S05]  /*0530*/  BSYNC B0 ;  /* 0x0000000000007941 */ /* 0x000fea0003800000 */
.L_x_4:
[----:B------:R-:W-:-:S03]  /*0540*/  UMOV UR5, 0xffffffff ;  /* 0xffffffff00057882 */ /* 0x000fc60000000000 */
[----:B------:R-:W-:Y:S05]  /*0550*/  BRA.DIV UR5, `(.L_x_7) ;  /* 0x0000000205e07947 */ /* 0x000fea000b800000 */
[----:B------:R-:W-:Y:S06]  /*0560*/  BAR.SYNC.DEFER_BLOCKING 0x0 ;  /* 0x0000000000007b1d */ /* 0x000fec0000010000 */
.L_x_21:
[----:B------:R-:W-:Y:S04]  /*0570*/  BSSY.RECONVERGENT B0, `(.L_x_8) ;  /* 0x0000007000007945 */ /* 0x000fe80003800200 */
[----:B------:R-:W-:Y:S05]  /*0580*/  @!P0 BRA `(.L_x_9) ;  /* 0x0000000000148947 */ /* 0x000fea0003800000 */
[----:B0-----:R-:W2:Y:S04]  /*0590*/  LDG.E R9, desc[UR12][R2.64] ;  /* 0x0000000c02097981 */ /* 0x001ea8000c1e1900 */
[----:B------:R-:W2:Y:S02]  /*05a0*/  LDG.E R8, desc[UR12][R2.64+0x4] ;  /* 0x0000040c02087981 */ /* 0x000ea4000c1e1900 */
[----:B--2---:R-:W-:-:S13]  /*05b0*/  ISETP.GT.AND P3, PT, R9, R8, PT ;  /* 0x000000080900720c */ /* 0x004fda0003f64270 */
[----:B------:R1:W-:Y:S04]  /*05c0*/  @P3 STG.E desc[UR12][R2.64+0x4], R9 ;  /* 0x0000040902003986 */ /* 0x0003e8000c10190c */
[----:B------:R1:W-:Y:S02]  /*05d0*/  @P3 STG.E desc[UR12][R2.64], R8 ;  /* 0x0000000802003986 */ /* 0x0003e4000c10190c */
.L_x_9:
[----:B------:R-:W-:Y:S05]  /*05e0*/  BSYNC.RECONVERGENT B0 ;  /* 0x0000000000007941 */ /* 0x000fea0003800200 */
.L_x_8:
[----:B------:R-:W-:-:S03]  /*05f0*/  UMOV UR5, 0xffffffff ;  /* 0xffffffff00057882 */ /* 0x000fc60000000000 */
[----:B------:R-:W-:Y:S05]  /*0600*/  BRA.DIV UR5, `(.L_x_10) ;  /* 0x0000000205e47947 */ /* 0x000fea000b800000 */
[----:B------:R-:W-:Y:S06]  /*0610*/  BAR.SYNC.DEFER_BLOCKING 0x0 ;  /* 0x0000000000007b1d */ /* 0x000fec0000010000 */
.L_x_24:
[----:B------:R-:W-:Y:S04]  /*0620*/  BSSY B0, `(.L_x_11) ;  /* 0x0000017000007945 */ /* 0x000fe80003800000 */
[----:B------:R-:W-:Y:S05]  /*0630*/  @P2 BRA `(.L_x_12) ;  /* 0x0000000000542947 */ /* 0x000fea0003800000 */
[----:B01----:R-:W0:Y:S01]  /*0640*/  S2R R9, SR_LANEID ;  /* 0x0000000000097919 */ /* 0x003e220000000000 */
        /* <DEDUP_REMOVED lines=14> */
.L_x_13:
[----:B------:R-:W2:Y:S04]  /*0730*/  LD.E.STRONG.GPU R9, desc[UR12][R4.64+0x4] ;  /* 0x0000040c04097980 */ /* 0x000ea8000c10f900 */
[----:B--2---:R-:W-:Y:S01]  /*0740*/  CCTL.IVALL ;  /* 0x00000000ff00798f */ /* 0x004fe20002000000 */
[----:B------:R-:W-:Y:S05]  /*0750*/  YIELD ;  /* 0x0000000000007946 */ /* 0x000fea0003800000 */
[----:B------:R-:W-:-:S04]  /*0760*/  LOP3.LUT R9, R9, R8, RZ, 0x3c, !PT ;  /* 0x0000000809097212 */ /* 0x000fc800078e3cff */
[----:B------:R-:W-:-:S13]  /*0770*/  ISETP.GT.AND P2, PT, R9, -0x1, PT ;  /* 0xffffffff0900780c */ /* 0x000fda0003f44270 */
[----:B------:R-:W-:Y:S05]  /*0780*/  @P2 BRA `(.L_x_13) ;  /* 0xfffffffc00e82947 */ /* 0x000fea000383ffff */
.L_x_12:
[----:B------:R-:W-:Y:S05]  /*0790*/  BSYNC B0 ;  /* 0x0000000000007941 */ /* 0x000fea0003800000 */
.L_x_11:
[----:B------:R-:W-:-:S03]  /*07a0*/  UMOV UR5, 0xffffffff ;  /* 0xffffffff00057882 */ /* 0x000fc60000000000 */
[----:B------:R-:W-:Y:S05]  /*07b0*/  BRA.DIV UR5, `(.L_x_14) ;  /* 0x0000000205a87947 */ /* 0x000fea000b800000 */
[----:B------:R-:W-:Y:S06]  /*07c0*/  BAR.SYNC.DEFER_BLOCKING 0x0 ;  /* 0x0000000000007b1d */ /* 0x000fec0000010000 */
.L_x_27:
[----:B------:R-:W-:-:S05]  /*07d0*/  VIADD R6, R6, 0x1 ;  /* 0x0000000106067836 */ /* 0x000fca0000000000 */
[----:B------:R-:W-:-:S13]  /*07e0*/  ISETP.NE.AND P2, PT, R6, R7, PT ;  /* 0x000000070600720c */ /* 0x000fda0003f45270 */
[----:B------:R-:W-:Y:S05]  /*07f0*/  @P2 BRA `(.L_x_15) ;  /* 0xfffffff800b42947 */ /* 0x000fea000383ffff */
[----:B------:R-:W-:Y:S05]  /*0800*/  EXIT ;  /* 0x000000000000794d */ /* 0x000fea0003800000 */
.L_x_2:
[----:B------:R-:W-:Y:S05]  /*0810*/  BPT.TRAP 0x1 ;  /* 0x000000040000795c */ /* 0x000fea0000300000 */
.L_x_3:
[----:B0-----:R-:W-:Y:S01]  /*0820*/  HFMA2 R9, -RZ, RZ, 0, 0 ;  /* 0x00000000ff097431 */ /* 0x001fe200000001ff */
[----:B------:R-:W-:Y:S01]  /*0830*/  BSSY B0, `(.L_x_16) ;  /* 0x0000009000007945 */ /* 0x000fe20003800000 */
[----:B------:R-:W-:Y:S02]  /*0840*/  IMAD.MOV.U32 R10, RZ, RZ, 0x0 ;  /* 0x00000000ff0a7424 */ /* 0x000fe400078e00ff */
[----:B------:R-:W-:-:S07]  /*0850*/  IMAD.MOV.U32 R8, RZ, RZ, -0x1 ;  /* 0xffffffffff087424 */ /* 0x000fce00078e00ff */
[----:B------:R-:W-:Y:S05]  /*0860*/  WARPSYNC.COLLECTIVE.ALL `(.L_x_17) ;  /* 0x0000000000147948 */ /* 0x000fea0003c00000 */
[----:B------:R-:W-:-:S04]  /*0870*/  SHF.L.U32 R10, R10, 0x10, RZ ;  /* 0x000000100a0a7819 */ /* 0x000fc800000006ff */
[----:B------:R-:W-:-:S05]  /*0880*/  LOP3.LUT R10, R10, 0xf, R9, 0xf8, !PT ;  /* 0x0000000f0a0a7812 */ /* 0x000fca00078ef809 */
[----:B------:R0:W-:Y:S02]  /*0890*/  BAR.SYNC.DEFER_BLOCKING R10, R10 ;  /* 0x0000000a0000731d */ /* 0x0001e40000010000 */
[----:B0-----:R-:W-:-:S04]  /*08a0*/  SHF.R.U32 R10, R10, 0x10, RZ ;  /* 0x000000100a0a7819 */ /* 0x001fc800000016ff */
[----:B------:R-:W-:Y:S05]  /*08b0*/  ENDCOLLECTIVE ;  /* 0x000000000000791b */ /* 0x000fea0003800000 */
.L_x_17:
[----:B------:R-:W-:Y:S05]  /*08c0*/  BSYNC B0 ;  /* 0x0000000000007941 */ /* 0x000fea0003800000 */
.L_x_16:
[----:B------:R-:W-:Y:S05]  /*08d0*/  BRA `(.L_x_18) ;  /* 0xfffffff800b87947 */ /* 0x000fea000383ffff */
.L_x_7:
[----:B------:R-:W-:Y:S01]  /*08e0*/  BSSY B0, `(.L_x_19) ;  /* 0x000000a000007945 */ /* 0x000fe20003800000 */
[----:B0-----:R-:W-:Y:S01]  /*08f0*/  IMAD.MOV.U32 R9, RZ, RZ, 0x0 ;  /* 0x00000000ff097424 */ /* 0x001fe200078e00ff */
[----:B------:R-:W-:Y:S01]  /*0900*/  MOV R8, 0xffffffff ;  /* 0xffffffff00087802 */ /* 0x000fe20000000f00 */
[----:B------:R-:W-:-:S07]  /*0910*/  IMAD.MOV.U32 R10, RZ, RZ, 0x0 ;  /* 0x00000000ff0a7424 */ /* 0x000fce00078e00ff */
[----:B------:R-:W-:Y:S05]  /*0920*/  WARPSYNC.COLLECTIVE.ALL `(.L_x_20) ;  /* 0x0000000000147948 */ /* 0x000fea0003c00000 */
[----:B------:R-:W-:-:S04]  /*0930*/  SHF.L.U32 R10, R10, 0x10, RZ ;  /* 0x000000100a0a7819 */ /* 0x000fc800000006ff */
[----:B------:R-:W-:-:S05]  /*0940*/  LOP3.LUT R10, R10, 0xf, R9, 0xf8, !PT ;  /* 0x0000000f0a0a7812 */ /* 0x000fca00078ef809 */
[----:B------:R0:W-:Y:S02]  /*0950*/  BAR.SYNC.DEFER_BLOCKING R10, R10 ;  /* 0x0000000a0000731d */ /* 0x0001e40000010000 */
[----:B0-----:R-:W-:-:S04]  /*0960*/  SHF.R.U32 R10, R10, 0x10, RZ ;  /* 0x000000100a0a7819 */ /* 0x001fc800000016ff */
[----:B------:R-:W-:Y:S05]  /*0970*/  ENDCOLLECTIVE ;  /* 0x000000000000791b */ /* 0x000fea0003800000 */
.L_x_20:
[----:B------:R-:W-:Y:S05]  /*0980*/  BSYNC B0 ;  /* 0x0000000000007941 */ /* 0x000fea0003800000 */
.L_x_19:
[----:B------:R-:W-:Y:S05]  /*0990*/  BRA `(.L_x_21) ;  /* 0xfffffff800f47947 */ /* 0x000fea000383ffff */
.L_x_10:
[----:B------:R-:W-:Y:S01]  /*09a0*/  BSSY B0, `(.L_x_22) ;  /* 0x000000a000007945 */ /* 0x000fe20003800000 */
[----:B01----:R-:W-:Y:S02]  /*09b0*/  IMAD.MOV.U32 R9, RZ, RZ, 0x0 ;  /* 0x00000000ff097424 */ /* 0x003fe400078e00ff */
        /* <DEDUP_REMOVED lines=8> */
.L_x_23:
[----:B------:R-:W-:Y:S05]  /*0a40*/  BSYNC B0 ;  /* 0x0000000000007941 */ /* 0x000fea0003800000 */
.L_x_22:
[----:B------:R-:W-:Y:S05]  /*0a50*/  BRA `(.L_x_24) ;  /* 0xfffffff800f07947 */ /* 0x000fea000383ffff */
.L_x_14:
[----:B01----:R-:W-:Y:S01]  /*0a60*/  HFMA2 R9, -RZ, RZ, 0, 0 ;  /* 0x00000000ff097431 */ /* 0x003fe200000001ff */
        /* <DEDUP_REMOVED lines=9> */
.L_x_26:
[----:B------:R-:W-:Y:S05]  /*0b00*/  BSYNC B0 ;  /* 0x0000000000007941 */ /* 0x000fea0003800000 */
.L_x_25:
[----:B------:R-:W-:Y:S05]  /*0b10*/  BRA `(.L_x_27) ;  /* 0xfffffffc002c7947 */ /* 0x000fea000383ffff */
.L_x_28:
[----:B------:R-:W-:-:S00]  /*0b20*/  BRA `(.L_x_28) ;  /* 0xfffffffc00fc7947 */ /* 0x000fc0000383ffff */
[----:B------:R-:W-:-:S00]  /*0b30*/  NOP ;  /* 0x0000000000007918 */ /* 0x000fc00000000000 */
        /* <DEDUP_REMOVED lines=12> */
.L_x_30:


//--------------------- .text._Z14checkOutputGpuPiiPb --------------------------
	.section	.text._Z14checkOutputGpuPiiPb,"ax",@progbits
	.align	128
        .global         _Z14checkOutputGpuPiiPb
        .type           _Z14checkOutputGpuPiiPb,@function
        .size           _Z14checkOutputGpuPiiPb,(.L_x_31 - _Z14checkOutputGpuPiiPb)
        .other          _Z14checkOutputGpuPiiPb,@"STO_CUDA_ENTRY STV_DEFAULT"
_Z14checkOutputGpuPiiPb:
.text._Z14checkOutputGpuPiiPb:
[----:B------:R-:W-:Y:S01]  /*0000*/  LDC R1, c[0x0][0x37c] ;  /* 0x0000df00ff017b82 */ /* 0x000fe20000000800 */
[----:B------:R-:W0:Y:S01]  /*0010*/  S2R R5, SR_CTAID.X ;  /* 0x0000000000057919 */ /* 0x000e220000002500 */
[----:B------:R-:W1:Y:S01]  /*0020*/  LDCU UR4, c[0x0][0x388] ;  /* 0x00007100ff0477ac */ /* 0x000e620008000800 */
[----:B------:R-:W0:Y:S01]  /*0030*/  S2R R0, SR_TID.X ;  /* 0x0000000000007919 */ /* 0x000e220000002100 */
[----:B------:R-:W0:Y:S01]  /*0040*/  LDCU UR5, c[0x0][0x360] ;  /* 0x00006c00ff0577ac */ /* 0x000e220008000800 */
[----:B-1----:R-:W-:Y:S01]  /*0050*/  UIADD3 UR4, UPT, UPT, UR4, -0x1, URZ ;  /* 0xffffffff04047890 */ /* 0x002fe2000fffe0ff */
[----:B0-----:R-:W-:-:S05]  /*0060*/  IMAD R5, R5, UR5, R0 ;  /* 0x0000000505057c24 */ /* 0x001fca000f8e0200 */
[----:B------:R-:W-:-:S13]  /*0070*/  ISETP.GE.AND P0, PT, R5, UR4, PT ;  /* 0x0000000405007c0c */ /* 0x000fda000bf06270 */
[----:B------:R-:W-:Y:S05]  /*0080*/  @P0 EXIT ;  /* 0x000000000000094d */ /* 0x000fea0003800000 */
[----:B------:R-:W0:Y:S01]  /*0090*/  LDC.64 R2, c[0x0][0x380] ;  /* 0x0000e000ff027b82 */ /* 0x000e220000000a00 */
[----:B------:R-:W1:Y:S01]  /*00a0*/  LDCU.64 UR4, c[0x0][0x358] ;  /* 0x00006b00ff0477ac */ /* 0x000e620008000a00 */
[----:B0-----:R-:W-:-:S05]  /*00b0*/  IMAD.WIDE R2, R5, 0x4, R2 ;  /* 0x0000000405027825 */ /* 0x001fca00078e0202 */
[----:B-1----:R-:W2:Y:S04]  /*00c0*/  LDG.E R0, desc[UR4][R2.64] ;  /* 0x0000000402007981 */ /* 0x002ea8000c1e1900 */
[----:B------:R-:W2:Y:S02]  /*00d0*/  LDG.E R5, desc[UR4][R2.64+0x4] ;  /* 0x0000040402057981 */ /* 0x000ea4000c1e1900 */
[----:B--2---:R-:W-:-:S13]  /*00e0*/  ISETP.GT.AND P0, PT, R0, R5, PT ;  /* 0x000000050000720c */ /* 0x004fda0003f04270 */
[----:B------:R-:W-:Y:S05]  /*00f0*/  @!P0 EXIT ;  /* 0x000000000000894d */ /* 0x000fea0003800000 */
[----:B------:R-:W0:Y:S02]  /*0100*/  LDC.64 R2, c[0x0][0x390] ;  /* 0x0000e400ff027b82 */ /* 0x000e240000000a00 */
[----:B0-----:R-:W-:Y:S01]  /*0110*/  STG.E.U8 desc[UR4][R2.64], RZ ;  /* 0x000000ff02007986 */ /* 0x001fe2000c101104 */
[----:B------:R-:W-:Y:S05]  /*0120*/  EXIT ;  /* 0x000000000000794d */ /* 0x000fea0003800000 */
.L_x_29:
        /* <DEDUP_REMOVED lines=13> */
.L_x_31:


//--------------------- .nv.shared.reserved.0     --------------------------
	.section	.nv.shared.reserved.0,"aw",@nobits
	.weak		__nv_reservedSMEM_offset_0_alias
	.size		__nv_reservedSMEM_offset_0_alias, 0, 64
	.other		__nv_reservedSMEM_offset_0_alias,@"STO_CUDA_RESERVED_SHARED STV_DEFAULT"
__nv_reservedSMEM_offset_0_alias:
	.zero		0
	.zero		64


//--------------------- .nv.constant0._Z9gpuBubblePii --------------------------
	.section	.nv.constant0._Z9gpuBubblePii,"a",@progbits
	.sectionflags	@""
	.align	4
.nv.constant0._Z9gpuBubblePii:
	.zero		908


//--------------------- .nv.constant0._Z14checkOutputGpuPiiPb --------------------------
	.section	.nv.constant0._Z14checkOutputGpuPiiPb,"a",@progbits
	.sectionflags	@""
	.align	4
.nv.constant0._Z14checkOutputGpuPiiPb:
	.zero		920


//--------------------- SYMBOLS --------------------------

	.type		.nv.reservedSmem.offset0,@object
	.size		.nv.reservedSmem.offset0,0x4
